//
// Generated by NVIDIA NVVM Compiler
//
// Compiler Build ID: CL-36424714
// Cuda compilation tools, release 13.0, V13.0.88
// Based on NVVM 20.0.0
//

.version 9.0
.target sm_100
.address_size 64

	// .globl	default_function_kernel
// _ZZ23default_function_kernelE8A_shared has been demoted
// _ZZ23default_function_kernelE8B_shared has been demoted

.visible .entry default_function_kernel(
	.param .u64 .ptr .align 1 default_function_kernel_param_0,
	.param .u64 .ptr .align 1 default_function_kernel_param_1,
	.param .u64 .ptr .align 1 default_function_kernel_param_2,
	.param .u64 .ptr .align 1 default_function_kernel_param_3
)
.maxntid 128
{
	.reg .pred 	%p<6>;
	.reg .b16 	%rs<3>;
	.reg .b32 	%r<46>;
	.reg .b32 	%f<194>;
	.reg .b64 	%rd<16>;
	// demoted variable
	.shared .align 4 .b8 _ZZ23default_function_kernelE8A_shared[32768];
	// demoted variable
	.shared .align 4 .b8 _ZZ23default_function_kernelE8B_shared[16384];
	ld.param.u64 	%rd5, [default_function_kernel_param_0];
	ld.param.u64 	%rd6, [default_function_kernel_param_1];
	ld.param.u64 	%rd3, [default_function_kernel_param_2];
	ld.param.u64 	%rd4, [default_function_kernel_param_3];
	cvta.to.global.u64 	%rd1, %rd6;
	cvta.to.global.u64 	%rd2, %rd5;
	mov.u32 	%r17, %ctaid.x;
	mul.hi.u32 	%r18, %r17, -1840700269;
	shr.u32 	%r1, %r18, 3;
	shl.b32 	%r19, %r1, 14;
	mov.u32 	%r2, %tid.x;
	or.b32  	%r3, %r19, %r2;
	shl.b32 	%r20, %r2, 2;
	mov.u32 	%r21, _ZZ23default_function_kernelE8A_shared;
	add.s32 	%r4, %r21, %r20;
	shl.b32 	%r22, %r2, 4;
	mov.u32 	%r23, _ZZ23default_function_kernelE8B_shared;
	add.s32 	%r5, %r23, %r22;
	mul.lo.s32 	%r24, %r1, 14;
	sub.s32 	%r6, %r17, %r24;
	shl.b32 	%r25, %r6, 13;
	shl.b32 	%r26, %r2, 3;
	and.b32  	%r27, %r26, 512;
	or.b32  	%r28, %r25, %r27;
	and.b32  	%r29, %r20, 252;
	or.b32  	%r7, %r28, %r29;
	shr.u32 	%r8, %r2, 4;
	shl.b32 	%r30, %r8, 12;
	add.s32 	%r31, %r30, %r21;
	add.s32 	%r9, %r31, 2048;
	cvt.u16.u32 	%rs1, %r2;
	and.b16  	%rs2, %rs1, 15;
	mul.wide.u16 	%r32, %rs2, 1024;
	add.s32 	%r33, %r32, %r23;
	add.s32 	%r10, %r33, 16;
	mov.b32 	%r43, 0;
	mov.pred 	%p5, -1;
	mov.f32 	%f190, 0f00000000;
	mov.f32 	%f191, %f190;
	mov.f32 	%f192, %f190;
	mov.f32 	%f193, %f190;
$L__BB0_1:
	mov.pred 	%p1, %p5;
	bar.sync 	0;
	add.s32 	%r35, %r3, %r43;
	mul.wide.u32 	%rd7, %r35, 4;
	add.s64 	%rd8, %rd2, %rd7;
	ld.global.nc.f32 	%f14, [%rd8];
	st.shared.f32 	[%r4], %f14;
	ld.global.nc.f32 	%f15, [%rd8+512];
	st.shared.f32 	[%r4+512], %f15;
	ld.global.nc.f32 	%f16, [%rd8+2048];
	st.shared.f32 	[%r4+1024], %f16;
	ld.global.nc.f32 	%f17, [%rd8+2560];
	st.shared.f32 	[%r4+1536], %f17;
	ld.global.nc.f32 	%f18, [%rd8+4096];
	st.shared.f32 	[%r4+2048], %f18;
	ld.global.nc.f32 	%f19, [%rd8+4608];
	st.shared.f32 	[%r4+2560], %f19;
	ld.global.nc.f32 	%f20, [%rd8+6144];
	st.shared.f32 	[%r4+3072], %f20;
	ld.global.nc.f32 	%f21, [%rd8+6656];
	st.shared.f32 	[%r4+3584], %f21;
	ld.global.nc.f32 	%f22, [%rd8+8192];
	st.shared.f32 	[%r4+4096], %f22;
	ld.global.nc.f32 	%f23, [%rd8+8704];
	st.shared.f32 	[%r4+4608], %f23;
	ld.global.nc.f32 	%f24, [%rd8+10240];
	st.shared.f32 	[%r4+5120], %f24;
	ld.global.nc.f32 	%f25, [%rd8+10752];
	st.shared.f32 	[%r4+5632], %f25;
	ld.global.nc.f32 	%f26, [%rd8+12288];
	st.shared.f32 	[%r4+6144], %f26;
	ld.global.nc.f32 	%f27, [%rd8+12800];
	st.shared.f32 	[%r4+6656], %f27;
	ld.global.nc.f32 	%f28, [%rd8+14336];
	st.shared.f32 	[%r4+7168], %f28;
	ld.global.nc.f32 	%f29, [%rd8+14848];
	st.shared.f32 	[%r4+7680], %f29;
	ld.global.nc.f32 	%f30, [%rd8+16384];
	st.shared.f32 	[%r4+8192], %f30;
	ld.global.nc.f32 	%f31, [%rd8+16896];
	st.shared.f32 	[%r4+8704], %f31;
	ld.global.nc.f32 	%f32, [%rd8+18432];
	st.shared.f32 	[%r4+9216], %f32;
	ld.global.nc.f32 	%f33, [%rd8+18944];
	st.shared.f32 	[%r4+9728], %f33;
	ld.global.nc.f32 	%f34, [%rd8+20480];
	st.shared.f32 	[%r4+10240], %f34;
	ld.global.nc.f32 	%f35, [%rd8+20992];
	st.shared.f32 	[%r4+10752], %f35;
	ld.global.nc.f32 	%f36, [%rd8+22528];
	st.shared.f32 	[%r4+11264], %f36;
	ld.global.nc.f32 	%f37, [%rd8+23040];
	st.shared.f32 	[%r4+11776], %f37;
	ld.global.nc.f32 	%f38, [%rd8+24576];
	st.shared.f32 	[%r4+12288], %f38;
	ld.global.nc.f32 	%f39, [%rd8+25088];
	st.shared.f32 	[%r4+12800], %f39;
	ld.global.nc.f32 	%f40, [%rd8+26624];
	st.shared.f32 	[%r4+13312], %f40;
	ld.global.nc.f32 	%f41, [%rd8+27136];
	st.shared.f32 	[%r4+13824], %f41;
	ld.global.nc.f32 	%f42, [%rd8+28672];
	st.shared.f32 	[%r4+14336], %f42;
	ld.global.nc.f32 	%f43, [%rd8+29184];
	st.shared.f32 	[%r4+14848], %f43;
	ld.global.nc.f32 	%f44, [%rd8+30720];
	st.shared.f32 	[%r4+15360], %f44;
	ld.global.nc.f32 	%f45, [%rd8+31232];
	st.shared.f32 	[%r4+15872], %f45;
	ld.global.nc.f32 	%f46, [%rd8+32768];
	st.shared.f32 	[%r4+16384], %f46;
	ld.global.nc.f32 	%f47, [%rd8+33280];
	st.shared.f32 	[%r4+16896], %f47;
	ld.global.nc.f32 	%f48, [%rd8+34816];
	st.shared.f32 	[%r4+17408], %f48;
	ld.global.nc.f32 	%f49, [%rd8+35328];
	st.shared.f32 	[%r4+17920], %f49;
	ld.global.nc.f32 	%f50, [%rd8+36864];
	st.shared.f32 	[%r4+18432], %f50;
	ld.global.nc.f32 	%f51, [%rd8+37376];
	st.shared.f32 	[%r4+18944], %f51;
	ld.global.nc.f32 	%f52, [%rd8+38912];
	st.shared.f32 	[%r4+19456], %f52;
	ld.global.nc.f32 	%f53, [%rd8+39424];
	st.shared.f32 	[%r4+19968], %f53;
	ld.global.nc.f32 	%f54, [%rd8+40960];
	st.shared.f32 	[%r4+20480], %f54;
	ld.global.nc.f32 	%f55, [%rd8+41472];
	st.shared.f32 	[%r4+20992], %f55;
	ld.global.nc.f32 	%f56, [%rd8+43008];
	st.shared.f32 	[%r4+21504], %f56;
	ld.global.nc.f32 	%f57, [%rd8+43520];
	st.shared.f32 	[%r4+22016], %f57;
	ld.global.nc.f32 	%f58, [%rd8+45056];
	st.shared.f32 	[%r4+22528], %f58;
	ld.global.nc.f32 	%f59, [%rd8+45568];
	st.shared.f32 	[%r4+23040], %f59;
	ld.global.nc.f32 	%f60, [%rd8+47104];
	st.shared.f32 	[%r4+23552], %f60;
	ld.global.nc.f32 	%f61, [%rd8+47616];
	st.shared.f32 	[%r4+24064], %f61;
	ld.global.nc.f32 	%f62, [%rd8+49152];
	st.shared.f32 	[%r4+24576], %f62;
	ld.global.nc.f32 	%f63, [%rd8+49664];
	st.shared.f32 	[%r4+25088], %f63;
	ld.global.nc.f32 	%f64, [%rd8+51200];
	st.shared.f32 	[%r4+25600], %f64;
	ld.global.nc.f32 	%f65, [%rd8+51712];
	st.shared.f32 	[%r4+26112], %f65;
	ld.global.nc.f32 	%f66, [%rd8+53248];
	st.shared.f32 	[%r4+26624], %f66;
	ld.global.nc.f32 	%f67, [%rd8+53760];
	st.shared.f32 	[%r4+27136], %f67;
	ld.global.nc.f32 	%f68, [%rd8+55296];
	st.shared.f32 	[%r4+27648], %f68;
	ld.global.nc.f32 	%f69, [%rd8+55808];
	st.shared.f32 	[%r4+28160], %f69;
	ld.global.nc.f32 	%f70, [%rd8+57344];
	st.shared.f32 	[%r4+28672], %f70;
	ld.global.nc.f32 	%f71, [%rd8+57856];
	st.shared.f32 	[%r4+29184], %f71;
	ld.global.nc.f32 	%f72, [%rd8+59392];
	st.shared.f32 	[%r4+29696], %f72;
	ld.global.nc.f32 	%f73, [%rd8+59904];
	st.shared.f32 	[%r4+30208], %f73;
	ld.global.nc.f32 	%f74, [%rd8+61440];
	st.shared.f32 	[%r4+30720], %f74;
	ld.global.nc.f32 	%f75, [%rd8+61952];
	st.shared.f32 	[%r4+31232], %f75;
	ld.global.nc.f32 	%f76, [%rd8+63488];
	st.shared.f32 	[%r4+31744], %f76;
	ld.global.nc.f32 	%f77, [%rd8+64000];
	st.shared.f32 	[%r4+32256], %f77;
	add.s32 	%r36, %r7, %r43;
	mul.wide.u32 	%rd9, %r36, 4;
	add.s64 	%rd10, %rd1, %rd9;
	ld.global.nc.v4.f32 	{%f78, %f79, %f80, %f81}, [%rd10];
	st.shared.v4.f32 	[%r5], {%f78, %f79, %f80, %f81};
	ld.global.nc.v4.f32 	{%f82, %f83, %f84, %f85}, [%rd10+4096];
	st.shared.v4.f32 	[%r5+2048], {%f82, %f83, %f84, %f85};
	ld.global.nc.v4.f32 	{%f86, %f87, %f88, %f89}, [%rd10+8192];
	st.shared.v4.f32 	[%r5+4096], {%f86, %f87, %f88, %f89};
	ld.global.nc.v4.f32 	{%f90, %f91, %f92, %f93}, [%rd10+12288];
	st.shared.v4.f32 	[%r5+6144], {%f90, %f91, %f92, %f93};
	ld.global.nc.v4.f32 	{%f94, %f95, %f96, %f97}, [%rd10+16384];
	st.shared.v4.f32 	[%r5+8192], {%f94, %f95, %f96, %f97};
	ld.global.nc.v4.f32 	{%f98, %f99, %f100, %f101}, [%rd10+20480];
	st.shared.v4.f32 	[%r5+10240], {%f98, %f99, %f100, %f101};
	ld.global.nc.v4.f32 	{%f102, %f103, %f104, %f105}, [%rd10+24576];
	st.shared.v4.f32 	[%r5+12288], {%f102, %f103, %f104, %f105};
	ld.global.nc.v4.f32 	{%f106, %f107, %f108, %f109}, [%rd10+28672];
	st.shared.v4.f32 	[%r5+14336], {%f106, %f107, %f108, %f109};
	bar.sync 	0;
	mov.b32 	%r45, 2048;
	mov.u32 	%r44, %r9;
$L__BB0_2:
	ld.shared.f32 	%f110, [%r44+-2048];
	add.s32 	%r37, %r10, %r45;
	ld.shared.f32 	%f111, [%r37+-2064];
	fma.rn.f32 	%f112, %f110, %f111, %f193;
	ld.shared.f32 	%f113, [%r44+-1024];
	fma.rn.f32 	%f114, %f113, %f111, %f192;
	ld.shared.f32 	%f115, [%r44];
	fma.rn.f32 	%f116, %f115, %f111, %f191;
	ld.shared.f32 	%f117, [%r44+1024];
	fma.rn.f32 	%f118, %f117, %f111, %f190;
	ld.shared.f32 	%f119, [%r44+-2044];
	ld.shared.f32 	%f120, [%r37+-2060];
	fma.rn.f32 	%f121, %f119, %f120, %f112;
	ld.shared.f32 	%f122, [%r44+-1020];
	fma.rn.f32 	%f123, %f122, %f120, %f114;
	ld.shared.f32 	%f124, [%r44+4];
	fma.rn.f32 	%f125, %f124, %f120, %f116;
	ld.shared.f32 	%f126, [%r44+1028];
	fma.rn.f32 	%f127, %f126, %f120, %f118;
	ld.shared.f32 	%f128, [%r44+-2040];
	ld.shared.f32 	%f129, [%r37+-2056];
	fma.rn.f32 	%f130, %f128, %f129, %f121;
	ld.shared.f32 	%f131, [%r44+-1016];
	fma.rn.f32 	%f132, %f131, %f129, %f123;
	ld.shared.f32 	%f133, [%r44+8];
	fma.rn.f32 	%f134, %f133, %f129, %f125;
	ld.shared.f32 	%f135, [%r44+1032];
	fma.rn.f32 	%f136, %f135, %f129, %f127;
	ld.shared.f32 	%f137, [%r44+-2036];
	ld.shared.f32 	%f138, [%r37+-2052];
	fma.rn.f32 	%f139, %f137, %f138, %f130;
	ld.shared.f32 	%f140, [%r44+-1012];
	fma.rn.f32 	%f141, %f140, %f138, %f132;
	ld.shared.f32 	%f142, [%r44+12];
	fma.rn.f32 	%f143, %f142, %f138, %f134;
	ld.shared.f32 	%f144, [%r44+1036];
	fma.rn.f32 	%f145, %f144, %f138, %f136;
	ld.shared.f32 	%f146, [%r44+-2032];
	ld.shared.f32 	%f147, [%r37+-2048];
	fma.rn.f32 	%f148, %f146, %f147, %f139;
	ld.shared.f32 	%f149, [%r44+-1008];
	fma.rn.f32 	%f150, %f149, %f147, %f141;
	ld.shared.f32 	%f151, [%r44+16];
	fma.rn.f32 	%f152, %f151, %f147, %f143;
	ld.shared.f32 	%f153, [%r44+1040];
	fma.rn.f32 	%f154, %f153, %f147, %f145;
	ld.shared.f32 	%f155, [%r44+-2028];
	ld.shared.f32 	%f156, [%r37+-2044];
	fma.rn.f32 	%f157, %f155, %f156, %f148;
	ld.shared.f32 	%f158, [%r44+-1004];
	fma.rn.f32 	%f159, %f158, %f156, %f150;
	ld.shared.f32 	%f160, [%r44+20];
	fma.rn.f32 	%f161, %f160, %f156, %f152;
	ld.shared.f32 	%f162, [%r44+1044];
	fma.rn.f32 	%f163, %f162, %f156, %f154;
	ld.shared.f32 	%f164, [%r44+-2024];
	ld.shared.f32 	%f165, [%r37+-2040];
	fma.rn.f32 	%f166, %f164, %f165, %f157;
	ld.shared.f32 	%f167, [%r44+-1000];
	fma.rn.f32 	%f168, %f167, %f165, %f159;
	ld.shared.f32 	%f169, [%r44+24];
	fma.rn.f32 	%f170, %f169, %f165, %f161;
	ld.shared.f32 	%f171, [%r44+1048];
	fma.rn.f32 	%f172, %f171, %f165, %f163;
	ld.shared.f32 	%f173, [%r44+-2020];
	ld.shared.f32 	%f174, [%r37+-2036];
	fma.rn.f32 	%f193, %f173, %f174, %f166;
	ld.shared.f32 	%f175, [%r44+-996];
	fma.rn.f32 	%f192, %f175, %f174, %f168;
	ld.shared.f32 	%f176, [%r44+28];
	fma.rn.f32 	%f191, %f176, %f174, %f170;
	ld.shared.f32 	%f177, [%r44+1052];
	fma.rn.f32 	%f190, %f177, %f174, %f172;
	add.s32 	%r45, %r45, 32;
	add.s32 	%r44, %r44, 32;
	setp.ne.s32 	%p3, %r45, 3072;
	@%p3 bra 	$L__BB0_2;
	mov.b32 	%r43, 256;
	mov.pred 	%p5, 0;
	@%p1 bra 	$L__BB0_1;
	shl.b32 	%r39, %r6, 4;
	mad.lo.s32 	%r40, %r8, 880, %r2;
	mad.lo.s32 	%r41, %r1, 7168, %r40;
	add.s32 	%r42, %r41, %r39;
	cvta.to.global.u64 	%rd11, %rd3;
	cvta.to.global.u64 	%rd12, %rd4;
	mul.wide.u32 	%rd13, %r42, 4;
	add.s64 	%rd14, %rd11, %rd13;
	ld.global.nc.f32 	%f178, [%rd14];
	add.f32 	%f179, %f193, %f178;
	add.s64 	%rd15, %rd12, %rd13;
	st.global.f32 	[%rd15], %f179;
	ld.global.nc.f32 	%f180, [%rd14+896];
	add.f32 	%f181, %f192, %f180;
	st.global.f32 	[%rd15+896], %f181;
	ld.global.nc.f32 	%f182, [%rd14+1792];
	add.f32 	%f183, %f191, %f182;
	st.global.f32 	[%rd15+1792], %f183;
	ld.global.nc.f32 	%f184, [%rd14+2688];
	add.f32 	%f185, %f190, %f184;
	st.global.f32 	[%rd15+2688], %f185;
	ret;

}


// ===== COMPILED SASS (sm_100) =====

	.target	sm_100

	.elftype	@"ET_EXEC"


//--------------------- .note.nv.tkinfo           --------------------------
	.section	.note.nv.tkinfo,"",@"SHT_NOTE"
	.sectionflags	@"SHF_NOTE_NV_TKINFO"
	.tkinfo
        /*0018*/ 	.word	0x00000002
        /*0030*/ 	.string	""
        /*0030*/ 	.string	"ptxas"
        /*0030*/ 	.string	"Cuda compilation tools, release 13.0, V13.0.88"
        /*0030*/ 	.string	"Build cuda_13.0.r13.0/compiler.36424714_0"
        /*0030*/ 	.string	"-arch sm_100 -m 64 "



//--------------------- .note.nv.cuinfo           --------------------------
	.section	.note.nv.cuinfo,"",@"SHT_NOTE"
	.sectionflags	@"SHF_NOTE_NV_CUINFO"
        /*0018*/ 	.short	0x0002
        /*001a*/ 	.short	0x0064
        /*001c*/ 	.short	0x0082
	.zero		2


//--------------------- .nv.info                  --------------------------
	.section	.nv.info,"",@"SHT_CUDA_INFO"
	.align	4


	//----- nvinfo : EIATTR_REGCOUNT
	.align		4
        /*0000*/ 	.byte	0x04, 0x2f
        /*0002*/ 	.short	(.L_1 - .L_0)
	.align		4
.L_0:
        /*0004*/ 	.word	index@(default_function_kernel)
        /*0008*/ 	.word	0x00000080


	//----- nvinfo : EIATTR_FRAME_SIZE
	.align		4
.L_1:
        /*000c*/ 	.byte	0x04, 0x11
        /*000e*/ 	.short	(.L_3 - .L_2)
	.align		4
.L_2:
        /*0010*/ 	.word	index@(default_function_kernel)
        /*0014*/ 	.word	0x00000000


	//----- nvinfo : EIATTR_MIN_STACK_SIZE
	.align		4
.L_3:
        /*0018*/ 	.byte	0x04, 0x12
        /*001a*/ 	.short	(.L_5 - .L_4)
	.align		4
.L_4:
        /*001c*/ 	.word	index@(default_function_kernel)
        /*0020*/ 	.word	0x00000000
.L_5:


//--------------------- .nv.compat                --------------------------
	.section	.nv.compat,"",@"SHT_CUDA_COMPAT_INFO"
	.align	4
        /*0000*/ 	.byte	0x02, 0x09, 0x00, 0x00, 0x02, 0x02, 0x01, 0x00, 0x02, 0x05, 0x05, 0x00, 0x03, 0x07, 0x01, 0x01
        /*0010*/ 	.byte	0x02, 0x03, 0x00, 0x00, 0x02, 0x06, 0x01, 0x00, 0x04, 0x0b, 0x08, 0x00, 0x09, 0x00, 0x00, 0x00
        /*0020*/ 	.byte	0x00, 0x00, 0x00, 0x00


//--------------------- .nv.info.default_function_kernel --------------------------
	.section	.nv.info.default_function_kernel,"",@"SHT_CUDA_INFO"
	.sectionflags	@""
	.align	4


	//----- nvinfo : EIATTR_CUDA_API_VERSION
	.align		4
        /*0000*/ 	.byte	0x04, 0x37
        /*0002*/ 	.short	(.L_7 - .L_6)
.L_6:
        /*0004*/ 	.word	0x00000082


	//----- nvinfo : EIATTR_KPARAM_INFO
	.align		4
.L_7:
        /*0008*/ 	.byte	0x04, 0x17
        /*000a*/ 	.short	(.L_9 - .L_8)
.L_8:
        /*000c*/ 	.word	0x00000000
        /*0010*/ 	.short	0x0003
        /*0012*/ 	.short	0x0018
        /*0014*/ 	.byte	0x00, 0xf5, 0x21, 0x00


	//----- nvinfo : EIATTR_KPARAM_INFO
	.align		4
.L_9:
        /*0018*/ 	.byte	0x04, 0x17
        /*001a*/ 	.short	(.L_11 - .L_10)
.L_10:
        /*001c*/ 	.word	0x00000000
        /*0020*/ 	.short	0x0002
        /*0022*/ 	.short	0x0010
        /*0024*/ 	.byte	0x00, 0xf5, 0x21, 0x00


	//----- nvinfo : EIATTR_KPARAM_INFO
	.align		4
.L_11:
        /*0028*/ 	.byte	0x04, 0x17
        /*002a*/ 	.short	(.L_13 - .L_12)
.L_12:
        /*002c*/ 	.word	0x00000000
        /*0030*/ 	.short	0x0001
        /*0032*/ 	.short	0x0008
        /*0034*/ 	.byte	0x00, 0xf5, 0x21, 0x00


	//----- nvinfo : EIATTR_KPARAM_INFO
	.align		4
.L_13:
        /*0038*/ 	.byte	0x04, 0x17
        /*003a*/ 	.short	(.L_15 - .L_14)
.L_14:
        /*003c*/ 	.word	0x00000000
        /*0040*/ 	.short	0x0000
        /*0042*/ 	.short	0x0000
        /*0044*/ 	.byte	0x00, 0xf5, 0x21, 0x00


	//----- nvinfo : EIATTR_SPARSE_MMA_MASK
	.align		4
.L_15:
        /*0048*/ 	.byte	0x03, 0x50
        /*004a*/ 	.short	0x0000


	//----- nvinfo : EIATTR_MAXREG_COUNT
	.align		4
        /*004c*/ 	.byte	0x03, 0x1b
        /*004e*/ 	.short	0x00ff


	//----- nvinfo : EIATTR_NUM_BARRIERS
	.align		4
        /*0050*/ 	.byte	0x02, 0x4c
        /*0052*/ 	.byte	0x01
	.zero		1


	//----- nvinfo : EIATTR_MERCURY_ISA_VERSION
	.align		4
        /*0054*/ 	.byte	0x03, 0x5f
        /*0056*/ 	.short	0x0101


	//----- nvinfo : EIATTR_VRC_CTA_INIT_COUNT
	.align		4
        /*0058*/ 	.byte	0x02, 0x4a
	.zero		1
	.zero		1


	//----- nvinfo : EIATTR_EXIT_INSTR_OFFSETS
	.align		4
        /*005c*/ 	.byte	0x04, 0x1c
        /*005e*/ 	.short	(.L_17 - .L_16)


	//   ....[0]....
.L_16:
        /*0060*/ 	.word	0x00000ff0


	//----- nvinfo : EIATTR_MAX_THREADS
	.align		4
.L_17:
        /*0064*/ 	.byte	0x04, 0x05
        /*0066*/ 	.short	(.L_19 - .L_18)
.L_18:
        /*0068*/ 	.word	0x00000080
        /*006c*/ 	.word	0x00000001
        /*0070*/ 	.word	0x00000001


	//----- nvinfo : EIATTR_CBANK_PARAM_SIZE
	.align		4
.L_19:
        /*0074*/ 	.byte	0x03, 0x19
        /*0076*/ 	.short	0x0020


	//----- nvinfo : EIATTR_PARAM_CBANK
	.align		4
        /*0078*/ 	.byte	0x04, 0x0a
        /*007a*/ 	.short	(.L_21 - .L_20)
	.align		4
.L_20:
        /*007c*/ 	.word	index@(.nv.constant0.default_function_kernel)
        /*0080*/ 	.short	0x0380
        /*0082*/ 	.short	0x0020


	//----- nvinfo : EIATTR_SW_WAR
	.align		4
.L_21:
        /*0084*/ 	.byte	0x04, 0x36
        /*0086*/ 	.short	(.L_23 - .L_22)
.L_22:
        /*0088*/ 	.word	0x00000008
.L_23:


//--------------------- .nv.callgraph             --------------------------
	.section	.nv.callgraph,"",@"SHT_CUDA_CALLGRAPH"
	.align	4
	.sectionentsize	8
	.align		4
        /*0000*/ 	.word	0x00000000
	.align		4
        /*0004*/ 	.word	0xffffffff
	.align		4
        /*0008*/ 	.word	0x00000000
	.align		4
        /*000c*/ 	.word	0xfffffffe
	.align		4
        /*0010*/ 	.word	0x00000000
	.align		4
        /*0014*/ 	.word	0xfffffffd
	.align		4
        /*0018*/ 	.word	0x00000000
	.align		4
        /*001c*/ 	.word	0xfffffffc


//--------------------- .text.default_function_kernel --------------------------
	.section	.text.default_function_kernel,"ax",@progbits
	.align	128
        .global         default_function_kernel
        .type           default_function_kernel,@function
        .size           default_function_kernel,(.L_x_3 - default_function_kernel)
        .other          default_function_kernel,@"STO_CUDA_ENTRY STV_DEFAULT"
default_function_kernel:
.text.default_function_kernel:
[----:B------:R-:W-:Y:S01]  /*0000*/  LDC R1, c[0x0][0x37c] ;  /* 0x0000df00ff017b82 */ /* 0x000fe20000000800 */
[----:B------:R-:W0:Y:S07]  /*0010*/  S2R R5, SR_CTAID.X ;  /* 0x0000000000057919 */ /* 0x000e2e0000002500 */
[----:B------:R-:W1:Y:S01]  /*0020*/  S2UR UR5, SR_CgaCtaId ;  /* 0x00000000000579c3 */ /* 0x000e620000008800 */
[----:B------:R-:W-:Y:S01]  /*0030*/  UMOV UR4, 0x400 ;  /* 0x0000040000047882 */ /* 0x000fe20000000000 */
[----:B------:R-:W-:Y:S01]  /*0040*/  HFMA2 R39, -RZ, RZ, 0, 0 ;  /* 0x00000000ff277431 */ /* 0x000fe200000001ff */
[----:B------:R-:W2:Y:S01]  /*0050*/  S2R R0, SR_TID.X ;  /* 0x0000000000007919 */ /* 0x000ea20000002100 */
[----:B------:R-:W-:Y:S01]  /*0060*/  MOV R37, RZ ;  /* 0x000000ff00257202 */ /* 0x000fe20000000f00 */
[----:B------:R-:W3:Y:S01]  /*0070*/  LDCU.64 UR8, c[0x0][0x358] ;  /* 0x00006b00ff0877ac */ /* 0x000ee20008000a00 */
[----:B------:R-:W-:Y:S01]  /*0080*/  MOV R41, RZ ;  /* 0x000000ff00297202 */ /* 0x000fe20000000f00 */
[----:B------:R-:W-:-:S02]  /*0090*/  UPLOP3.LUT UP0, UPT, UPT, UPT, UPT, 0x80, 0x8 ;  /* 0x000000000008789c */ /* 0x000fc40003f0f070 */
[----:B-1----:R-:W-:Y:S02]  /*00a0*/  ULEA UR6, UR5, UR4, 0x18 ;  /* 0x0000000405067291 */ /* 0x002fe4000f8ec0ff */
[----:B------:R-:W-:-:S04]  /*00b0*/  UIADD3 UR4, UPT, UPT, UR4, 0x8000, URZ ;  /* 0x0000800004047890 */ /* 0x000fc8000fffe0ff */
[----:B------:R-:W-:Y:S01]  /*00c0*/  ULEA UR4, UR5, UR4, 0x18 ;  /* 0x0000000405047291 */ /* 0x000fe2000f8ec0ff */
[----:B0-----:R-:W-:Y:S01]  /*00d0*/  IMAD.HI.U32 R2, R5, -0x6db6db6d, RZ ;  /* 0x9249249305027827 */ /* 0x001fe200078e00ff */
[----:B--2---:R-:W-:-:S04]  /*00e0*/  SHF.L.U32 R3, R0, 0x3, RZ ;  /* 0x0000000300037819 */ /* 0x004fc800000006ff */
[----:B------:R-:W-:Y:S02]  /*00f0*/  SHF.R.U32.HI R2, RZ, 0x3, R2 ;  /* 0x00000003ff027819 */ /* 0x000fe40000011602 */
[----:B------:R-:W-:Y:S02]  /*0100*/  SHF.L.U32 R38, R0, 0x2, RZ ;  /* 0x0000000200267819 */ /* 0x000fe400000006ff */
[----:B------:R-:W-:Y:S01]  /*0110*/  LOP3.LUT R3, R3, 0x200, RZ, 0xc0, !PT ;  /* 0x0000020003037812 */ /* 0x000fe200078ec0ff */
[----:B------:R-:W-:Y:S01]  /*0120*/  IMAD R36, R2, -0xe, R5 ;  /* 0xfffffff202247824 */ /* 0x000fe200078e0205 */
[----:B------:R-:W-:Y:S02]  /*0130*/  SHF.R.U32.HI R43, RZ, 0x4, R0 ;  /* 0x00000004ff2b7819 */ /* 0x000fe40000011600 */
[----:B------:R-:W-:Y:S02]  /*0140*/  LOP3.LUT R40, R38, 0xfc, RZ, 0xc0, !PT ;  /* 0x000000fc26287812 */ /* 0x000fe400078ec0ff */
[----:B------:R-:W-:-:S02]  /*0150*/  LEA R3, R36, R3, 0xd ;  /* 0x0000000324037211 */ /* 0x000fc400078e68ff */
[----:B------:R-:W-:Y:S02]  /*0160*/  LEA R42, R43, UR6, 0xc ;  /* 0x000000062b2a7c11 */ /* 0x000fe4000f8e60ff */
[----:B------:R-:W-:Y:S02]  /*0170*/  SHF.L.U32 R5, R2, 0xe, RZ ;  /* 0x0000000e02057819 */ /* 0x000fe400000006ff */
[----:B------:R-:W-:Y:S01]  /*0180*/  IADD3 R40, PT, PT, R3, R40, RZ ;  /* 0x0000002803287210 */ /* 0x000fe20007ffe0ff */
[----:B------:R-:W-:Y:S01]  /*0190*/  HFMA2 R3, -RZ, RZ, 0, 0 ;  /* 0x00000000ff037431 */ /* 0x000fe200000001ff */
[----:B------:R-:W-:Y:S02]  /*01a0*/  LOP3.LUT R44, R0, 0xf, RZ, 0xc0, !PT ;  /* 0x0000000f002c7812 */ /* 0x000fe400078ec0ff */
[----:B------:R-:W-:Y:S02]  /*01b0*/  IADD3 R42, PT, PT, R42, 0x800, RZ ;  /* 0x000008002a2a7810 */ /* 0x000fe40007ffe0ff */
[----:B------:R-:W-:-:S02]  /*01c0*/  LOP3.LUT R46, R5, R0, RZ, 0xfc, !PT ;  /* 0x00000000052e7212 */ /* 0x000fc400078efcff */
[----:B------:R-:W-:Y:S02]  /*01d0*/  LEA R44, R44, UR4, 0xa ;  /* 0x000000042c2c7c11 */ /* 0x000fe4000f8e50ff */
[----:B------:R-:W-:Y:S01]  /*01e0*/  LEA R45, R0, UR4, 0x4 ;  /* 0x00000004002d7c11 */ /* 0x000fe2000f8e20ff */
[----:B---3--:R-:W-:-:S06]  /*01f0*/  UMOV UR4, URZ ;  /* 0x000000ff00047c82 */ /* 0x008fcc0008000000 */
.L_x_1:
[----:B------:R-:W0:Y:S01]  /*0200*/  LDC.64 R50, c[0x0][0x380] ;  /* 0x0000e000ff327b82 */ /* 0x000e220000000a00 */
[----:B------:R-:W-:Y:S02]  /*0210*/  IADD3 R5, PT, PT, R46, UR4, RZ ;  /* 0x000000042e057c10 */ /* 0x000fe4000fffe0ff */
[----:B------:R-:W-:-:S05]  /*0220*/  IADD3 R7, PT, PT, R40, UR4, RZ ;  /* 0x0000000428077c10 */ /* 0x000fca000fffe0ff */
[----:B------:R-:W1:Y:S01]  /*0230*/  LDC.64 R48, c[0x0][0x388] ;  /* 0x0000e200ff307b82 */ /* 0x000e620000000a00 */
[----:B0-----:R-:W-:-:S05]  /*0240*/  IMAD.WIDE.U32 R50, R5, 0x4, R50 ;  /* 0x0000000405327825 */ /* 0x001fca00078e0032 */
[----:B------:R-:W2:Y:S01]  /*0250*/  LDG.E.CONSTANT R47, desc[UR8][R50.64] ;  /* 0x00000008322f7981 */ /* 0x000ea2000c1e9900 */
[----:B-1----:R-:W-:-:S03]  /*0260*/  IMAD.WIDE.U32 R48, R7, 0x4, R48 ;  /* 0x0000000407307825 */ /* 0x002fc600078e0030 */
[----:B------:R-:W3:Y:S04]  /*0270*/  LDG.E.CONSTANT R53, desc[UR8][R50.64+0x200] ;  /* 0x0002000832357981 */ /* 0x000ee8000c1e9900 */
[----:B------:R-:W4:Y:S04]  /*0280*/  LDG.E.CONSTANT R55, desc[UR8][R50.64+0x800] ;  /* 0x0008000832377981 */ /* 0x000f28000c1e9900 */
[----:B------:R-:W5:Y:S04]  /*0290*/  LDG.E.CONSTANT R57, desc[UR8][R50.64+0xa00] ;  /* 0x000a000832397981 */ /* 0x000f68000c1e9900 */
        /* <DEDUP_REMOVED lines=60> */
[----:B------:R-:W5:Y:S04]  /*0660*/  LDG.E.128.CONSTANT R4, desc[UR8][R48.64] ;  /* 0x0000000830047981 */ /* 0x000f68000c1e9d00 */
[----:B------:R-:W5:Y:S04]  /*0670*/  LDG.E.128.CONSTANT R8, desc[UR8][R48.64+0x1000] ;  /* 0x0010000830087981 */ /* 0x000f68000c1e9d00 */
[----:B------:R-:W5:Y:S04]  /*0680*/  LDG.E.128.CONSTANT R12, desc[UR8][R48.64+0x2000] ;  /* 0x00200008300c7981 */ /* 0x000f68000c1e9d00 */
[----:B------:R-:W5:Y:S04]  /*0690*/  LDG.E.128.CONSTANT R16, desc[UR8][R48.64+0x3000] ;  /* 0x0030000830107981 */ /* 0x000f68000c1e9d00 */
[----:B------:R-:W5:Y:S04]  /*06a0*/  LDG.E.128.CONSTANT R20, desc[UR8][R48.64+0x4000] ;  /* 0x0040000830147981 */ /* 0x000f68000c1e9d00 */
[----:B------:R-:W5:Y:S04]  /*06b0*/  LDG.E.128.CONSTANT R24, desc[UR8][R48.64+0x5000] ;  /* 0x0050000830187981 */ /* 0x000f68000c1e9d00 */
[----:B------:R-:W5:Y:S04]  /*06c0*/  LDG.E.128.CONSTANT R28, desc[UR8][R48.64+0x6000] ;  /* 0x00600008301c7981 */ /* 0x000f68000c1e9d00 */
[----:B------:R-:W5:Y:S01]  /*06d0*/  LDG.E.128.CONSTANT R32, desc[UR8][R48.64+0x7000] ;  /* 0x0070000830207981 */ /* 0x000f62000c1e9d00 */
[----:B------:R-:W-:Y:S06]  /*06e0*/  BAR.SYNC.DEFER_BLOCKING 0x0 ;  /* 0x0000000000007b1d */ /* 0x000fec0000010000 */
[----:B--2---:R0:W-:Y:S04]  /*06f0*/  STS [R38+UR6], R47 ;  /* 0x0000002f26007988 */ /* 0x0041e80008000806 */
[----:B---3--:R1:W-:Y:S04]  /*0700*/  STS [R38+UR6+0x200], R53 ;  /* 0x0002003526007988 */ /* 0x0083e80008000806 */
[----:B----4-:R1:W-:Y:S04]  /*0710*/  STS [R38+UR6+0x400], R55 ;  /* 0x0004003726007988 */ /* 0x0103e80008000806 */
[----:B-----5:R1:W-:Y:S04]  /*0720*/  STS [R38+UR6+0x600], R57 ;  /* 0x0006003926007988 */ /* 0x0203e80008000806 */
[----:B------:R1:W-:Y:S04]  /*0730*/  STS [R38+UR6+0x800], R59 ;  /* 0x0008003b26007988 */ /* 0x0003e80008000806 */
        /* <DEDUP_REMOVED lines=59> */
[----:B------:R1:W-:Y:S04]  /*0af0*/  STS.128 [R45], R4 ;  /* 0x000000042d007388 */ /* 0x0003e80000000c00 */
[----:B------:R1:W-:Y:S04]  /*0b00*/  STS.128 [R45+0x800], R8 ;  /* 0x000800082d007388 */ /* 0x0003e80000000c00 */
[----:B------:R1:W-:Y:S04]  /*0b10*/  STS.128 [R45+0x1000], R12 ;  /* 0x0010000c2d007388 */ /* 0x0003e80000000c00 */
[----:B------:R1:W-:Y:S04]  /*0b20*/  STS.128 [R45+0x1800], R16 ;  /* 0x001800102d007388 */ /* 0x0003e80000000c00 */
[----:B------:R1:W-:Y:S04]  /*0b30*/  STS.128 [R45+0x2000], R20 ;  /* 0x002000142d007388 */ /* 0x0003e80000000c00 */
[----:B------:R1:W-:Y:S04]  /*0b40*/  STS.128 [R45+0x2800], R24 ;  /* 0x002800182d007388 */ /* 0x0003e80000000c00 */
[----:B------:R1:W-:Y:S04]  /*0b50*/  STS.128 [R45+0x3000], R28 ;  /* 0x0030001c2d007388 */ /* 0x0003e80000000c00 */
[----:B------:R1:W-:Y:S01]  /*0b60*/  STS.128 [R45+0x3800], R32 ;  /* 0x003800202d007388 */ /* 0x0003e20000000c00 */
[----:B0-----:R-:W-:Y:S01]  /*0b70*/  MOV R47, R42 ;  /* 0x0000002a002f7202 */ /* 0x001fe20000000f00 */
[----:B------:R-:W-:Y:S01]  /*0b80*/  UPLOP3.LUT UP1, UPT, UPT, UPT, UP0, 0x80, 0x8 ;  /* 0x000000000008789c */ /* 0x000fe20003f2f000 */
[----:B------:R-:W-:Y:S01]  /*0b90*/  UMOV UR4, 0x800 ;  /* 0x0000080000047882 */ /* 0x000fe20000000000 */
[----:B------:R-:W-:Y:S09]  /*0ba0*/  BAR.SYNC.DEFER_BLOCKING 0x0 ;  /* 0x0000000000007b1d */ /* 0x000ff20000010000 */
.L_x_0:
[----:B-1----:R-:W-:Y:S04]  /*0bb0*/  LDS.128 R52, [R47+-0x800] ;  /* 0xfff800002f347984 */ /* 0x002fe80000000c00 */
[----:B------:R-:W0:Y:S04]  /*0bc0*/  LDS.128 R28, [R44+UR4+-0x800] ;  /* 0xfff800042c1c7984 */ /* 0x000e280008000c00 */
[----:B------:R-:W1:Y:S04]  /*0bd0*/  LDS.128 R20, [R47+-0x400] ;  /* 0xfffc00002f147984 */ /* 0x000e680000000c00 */
[----:B------:R-:W2:Y:S04]  /*0be0*/  LDS.128 R48, [R47] ;  /* 0x000000002f307984 */ /* 0x000ea80000000c00 */
[----:B------:R-:W3:Y:S04]  /*0bf0*/  LDS.128 R32, [R47+0x400] ;  /* 0x000400002f207984 */ /* 0x000ee80000000c00 */
[----:B------:R-:W-:Y:S04]  /*0c00*/  LDS.128 R24, [R47+-0x7f0] ;  /* 0xfff810002f187984 */ /* 0x000fe80000000c00 */
[----:B------:R-:W4:Y:S01]  /*0c10*/  LDS.128 R4, [R44+UR4+-0x7f0] ;  /* 0xfff810042c047984 */ /* 0x000f220008000c00 */
[----:B------:R-:W-:-:S03]  /*0c20*/  UIADD3 UR4, UPT, UPT, UR4, 0x20, URZ ;  /* 0x0000002004047890 */ /* 0x000fc6000fffe0ff */
[----:B------:R-:W5:Y:S01]  /*0c30*/  LDS.128 R16, [R47+-0x3f0] ;  /* 0xfffc10002f107984 */ /* 0x000f620000000c00 */
[----:B------:R-:W-:-:S03]  /*0c40*/  UISETP.NE.AND UP0, UPT, UR4, 0xc00, UPT ;  /* 0x00000c000400788c */ /* 0x000fc6000bf05270 */
[----:B------:R-:W5:Y:S04]  /*0c50*/  LDS.128 R12, [R47+0x10] ;  /* 0x000010002f0c7984 */ /* 0x000f680000000c00 */
[----:B------:R0:W5:Y:S02]  /*0c60*/  LDS.128 R8, [R47+0x410] ;  /* 0x000410002f087984 */ /* 0x0001640000000c00 */
[----:B0-----:R-:W-:Y:S01]  /*0c70*/  FFMA R52, R52, R28, R41 ;  /* 0x0000001c34347223 */ /* 0x001fe20000000029 */
[----:B------:R-:W-:Y:S01]  /*0c80*/  IADD3 R47, PT, PT, R47, 0x20, RZ ;  /* 0x000000202f2f7810 */ /* 0x000fe20007ffe0ff */
[C---:B-1----:R-:W-:Y:S02]  /*0c90*/  FFMA R20, R28.reuse, R20, R39 ;  /* 0x000000141c147223 */ /* 0x042fe40000000027 */
[----:B------:R-:W-:Y:S01]  /*0ca0*/  FFMA R53, R53, R29, R52 ;  /* 0x0000001d35357223 */ /* 0x000fe20000000034 */
[----:B--2---:R-:W-:Y:S01]  /*0cb0*/  FFMA R48, R28, R48, R37 ;  /* 0x000000301c307223 */ /* 0x004fe20000000025 */
[----:B------:R-:W-:-:S02]  /*0cc0*/  FFMA R21, R29, R21, R20 ;  /* 0x000000151d157223 */ /* 0x000fc40000000014 */
[----:B------:R-:W-:Y:S01]  /*0cd0*/  FFMA R54, R54, R30, R53 ;  /* 0x0000001e36367223 */ /* 0x000fe20000000035 */
[----:B---3--:R-:W-:Y:S01]  /*0ce0*/  FFMA R32, R28, R32, R3 ;  /* 0x000000201c207223 */ /* 0x008fe20000000003 */
[----:B------:R-:W-:Y:S01]  /*0cf0*/  FFMA R49, R29, R49, R48 ;  /* 0x000000311d317223 */ /* 0x000fe20000000030 */
[C---:B------:R-:W-:Y:S01]  /*0d00*/  FFMA R22, R30.reuse, R22, R21 ;  /* 0x000000161e167223 */ /* 0x040fe20000000015 */
[----:B------:R-:W-:Y:S01]  /*0d10*/  FFMA R55, R55, R31, R54 ;  /* 0x0000001f37377223 */ /* 0x000fe20000000036 */
[----:B------:R-:W-:Y:S01]  /*0d20*/  FFMA R33, R29, R33, R32 ;  /* 0x000000211d217223 */ /* 0x000fe20000000020 */
[C---:B------:R-:W-:Y:S01]  /*0d30*/  FFMA R50, R30.reuse, R50, R49 ;  /* 0x000000321e327223 */ /* 0x040fe20000000031 */
[C---:B------:R-:W-:Y:S02]  /*0d40*/  FFMA R23, R31.reuse, R23, R22 ;  /* 0x000000171f177223 */ /* 0x040fe40000000016 */
[----:B------:R-:W-:Y:S01]  /*0d50*/  FFMA R34, R30, R34, R33 ;  /* 0x000000221e227223 */ /* 0x000fe20000000021 */
[----:B------:R-:W-:Y:S01]  /*0d60*/  FFMA R51, R31, R51, R50 ;  /* 0x000000331f337223 */ /* 0x000fe20000000032 */
[----:B----4-:R-:W-:-:S02]  /*0d70*/  FFMA R24, R24, R4, R55 ;  /* 0x0000000418187223 */ /* 0x010fc40000000037 */
[----:B------:R-:W-:Y:S01]  /*0d80*/  FFMA R35, R31, R35, R34 ;  /* 0x000000231f237223 */ /* 0x000fe20000000022 */
[C---:B-----5:R-:W-:Y:S01]  /*0d90*/  FFMA R16, R4.reuse, R16, R23 ;  /* 0x0000001004107223 */ /* 0x060fe20000000017 */
[----:B------:R-:W-:Y:S01]  /*0da0*/  FFMA R25, R25, R5, R24 ;  /* 0x0000000519197223 */ /* 0x000fe20000000018 */
[----:B------:R-:W-:Y:S02]  /*0db0*/  FFMA R12, R4, R12, R51 ;  /* 0x0000000c040c7223 */ /* 0x000fe40000000033 */
[C---:B------:R-:W-:Y:S01]  /*0dc0*/  FFMA R17, R5.reuse, R17, R16 ;  /* 0x0000001105117223 */ /* 0x040fe20000000010 */
[----:B------:R-:W-:Y:S01]  /*0dd0*/  FFMA R26, R26, R6, R25 ;  /* 0x000000061a1a7223 */ /* 0x000fe20000000019 */
[----:B------:R-:W-:Y:S01]  /*0de0*/  FFMA R8, R4, R8, R35 ;  /* 0x0000000804087223 */ /* 0x000fe20000000023 */
[----:B------:R-:W-:Y:S01]  /*0df0*/  FFMA R13, R5, R13, R12 ;  /* 0x0000000d050d7223 */ /* 0x000fe2000000000c */
[C---:B------:R-:W-:Y:S01]  /*0e00*/  FFMA R18, R6.reuse, R18, R17 ;  /* 0x0000001206127223 */ /* 0x040fe20000000011 */
[----:B------:R-:W-:Y:S01]  /*0e10*/  FFMA R41, R27, R7, R26 ;  /* 0x000000071b297223 */ /* 0x000fe2000000001a */
[----:B------:R-:W-:Y:S01]  /*0e20*/  FFMA R9, R5, R9, R8 ;  /* 0x0000000905097223 */ /* 0x000fe20000000008 */
[----:B------:R-:W-:Y:S01]  /*0e30*/  FFMA R14, R6, R14, R13 ;  /* 0x0000000e060e7223 */ /* 0x000fe2000000000d */
[----:B------:R-:W-:-:S02]  /*0e40*/  FFMA R39, R7, R19, R18 ;  /* 0x0000001307277223 */ /* 0x000fc40000000012 */
[----:B------:R-:W-:Y:S01]  /*0e50*/  FFMA R10, R6, R10, R9 ;  /* 0x0000000a060a7223 */ /* 0x000fe20000000009 */
[----:B------:R-:W-:-:S03]  /*0e60*/  FFMA R37, R7, R15, R14 ;  /* 0x0000000f07257223 */ /* 0x000fc6000000000e */
[----:B------:R-:W-:Y:S01]  /*0e70*/  FFMA R3, R7, R11, R10 ;  /* 0x0000000b07037223 */ /* 0x000fe2000000000a */
[----:B------:R-:W-:Y:S06]  /*0e80*/  BRA.U UP0, `(.L_x_0) ;  /* 0xfffffffd00487547 */ /* 0x000fec000b83ffff */
[----:B------:R-:W-:Y:S01]  /*0e90*/  UPLOP3.LUT UP0, UPT, UPT, UPT, UPT, 0x40, 0x4 ;  /* 0x000000000004789c */ /* 0x000fe20003f0e870 */
[----:B------:R-:W-:Y:S01]  /*0ea0*/  UMOV UR4, 0x100 ;  /* 0x0000010000047882 */ /* 0x000fe20000000000 */
[----:B------:R-:W-:Y:S09]  /*0eb0*/  BRA.U UP1, `(.L_x_1) ;  /* 0xfffffff101d07547 */ /* 0x000ff2000b83ffff */
[----:B------:R-:W0:Y:S01]  /*0ec0*/  LDC.64 R4, c[0x0][0x390] ;  /* 0x0000e400ff047b82 */ /* 0x000e220000000a00 */
[----:B------:R-:W-:-:S04]  /*0ed0*/  IMAD R43, R43, 0x370, R0 ;  /* 0x000003702b2b7824 */ /* 0x000fc800078e0200 */
[----:B------:R-:W-:-:S03]  /*0ee0*/  IMAD R43, R2, 0x1c00, R43 ;  /* 0x00001c00022b7824 */ /* 0x000fc600078e022b */
[----:B------:R-:W1:Y:S02]  /*0ef0*/  LDC.64 R6, c[0x0][0x398] ;  /* 0x0000e600ff067b82 */ /* 0x000e640000000a00 */
[----:B------:R-:W-:-:S05]  /*0f00*/  LEA R43, R36, R43, 0x4 ;  /* 0x0000002b242b7211 */ /* 0x000fca00078e20ff */
[----:B0-----:R-:W-:-:S05]  /*0f10*/  IMAD.WIDE.U32 R4, R43, 0x4, R4 ;  /* 0x000000042b047825 */ /* 0x001fca00078e0004 */
[----:B------:R-:W2:Y:S04]  /*0f20*/  LDG.E.CONSTANT R0, desc[UR8][R4.64] ;  /* 0x0000000804007981 */ /* 0x000ea8000c1e9900 */
[----:B------:R-:W3:Y:S04]  /*0f30*/  LDG.E.CONSTANT R2, desc[UR8][R4.64+0x380] ;  /* 0x0003800804027981 */ /* 0x000ee8000c1e9900 */
[----:B------:R-:W4:Y:S04]  /*0f40*/  LDG.E.CONSTANT R8, desc[UR8][R4.64+0x700] ;  /* 0x0007000804087981 */ /* 0x000f28000c1e9900 */
[----:B------:R-:W5:Y:S01]  /*0f50*/  LDG.E.CONSTANT R10, desc[UR8][R4.64+0xa80] ;  /* 0x000a8008040a7981 */ /* 0x000f62000c1e9900 */
[----:B-1----:R-:W-:-:S04]  /*0f60*/  IMAD.WIDE.U32 R6, R43, 0x4, R6 ;  /* 0x000000042b067825 */ /* 0x002fc800078e0006 */
[----:B--2---:R-:W-:Y:S01]  /*0f70*/  FADD R41, R41, R0 ;  /* 0x0000000029297221 */ /* 0x004fe20000000000 */
[----:B---3--:R-:W-:-:S04]  /*0f80*/  FADD R39, R39, R2 ;  /* 0x0000000227277221 */ /* 0x008fc80000000000 */
[----:B------:R-:W-:Y:S01]  /*0f90*/  STG.E desc[UR8][R6.64], R41 ;  /* 0x0000002906007986 */ /* 0x000fe2000c101908 */
[----:B----4-:R-:W-:-:S03]  /*0fa0*/  FADD R37, R37, R8 ;  /* 0x0000000825257221 */ /* 0x010fc60000000000 */
[----:B------:R-:W-:Y:S01]  /*0fb0*/  STG.E desc[UR8][R6.64+0x380], R39 ;  /* 0x0003802706007986 */ /* 0x000fe2000c101908 */
[----:B-----5:R-:W-:-:S03]  /*0fc0*/  FADD R3, R3, R10 ;  /* 0x0000000a03037221 */ /* 0x020fc60000000000 */
[----:B------:R-:W-:Y:S04]  /*0fd0*/  STG.E desc[UR8][R6.64+0x700], R37 ;  /* 0x0007002506007986 */ /* 0x000fe8000c101908 */
[----:B------:R-:W-:Y:S01]  /*0fe0*/  STG.E desc[UR8][R6.64+0xa80], R3 ;  /* 0x000a800306007986 */ /* 0x000fe2000c101908 */
[----:B------:R-:W-:Y:S05]  /*0ff0*/  EXIT ;  /* 0x000000000000794d */ /* 0x000fea0003800000 */
.L_x_2:
[----:B------:R-:W-:-:S00]  /*1000*/  BRA `(.L_x_2) ;  /* 0xfffffffc00fc7947 */ /* 0x000fc0000383ffff */
[----:B------:R-:W-:-:S00]  /*1010*/  NOP ;  /* 0x0000000000007918 */ /* 0x000fc00000000000 */
        /* <DEDUP_REMOVED lines=14> */
.L_x_3:


//--------------------- .nv.shared.default_function_kernel --------------------------
	.section	.nv.shared.default_function_kernel,"aw",@nobits
	.sectionflags	@""
	.align	4
.nv.shared.default_function_kernel:
	.zero		50176


//--------------------- .nv.shared.reserved.0     --------------------------
	.section	.nv.shared.reserved.0,"aw",@nobits
	.weak		__nv_reservedSMEM_offset_0_alias
	.size		__nv_reservedSMEM_offset_0_alias, 0, 64
	.other		__nv_reservedSMEM_offset_0_alias,@"STO_CUDA_RESERVED_SHARED STV_DEFAULT"
__nv_reservedSMEM_offset_0_alias:
	.zero		0
	.zero		64


//--------------------- .nv.constant0.default_function_kernel --------------------------
	.section	.nv.constant0.default_function_kernel,"a",@progbits
	.sectionflags	@""
	.align	4
.nv.constant0.default_function_kernel:
	.zero		928


//--------------------- SYMBOLS --------------------------

	.type		.nv.reservedSmem.offset0,@object
	.size		.nv.reservedSmem.offset0,0x4
	.type		.nv.reservedSmem.cap,@object
	.size		.nv.reservedSmem.cap,0x4
